	.headerflags	@"EF_CUDA_TEXMODE_UNIFIED EF_CUDA_64BIT_ADDRESS EF_CUDA_ACCELERATORS EF_CUDA_SM90 EF_CUDA_VIRTUAL_SM(EF_CUDA_SM90)"
	.elftype	@"ET_EXEC"


//--------------------- .nv.info                  --------------------------
	.section	.nv.info,"",@"SHT_CUDA_INFO"
	.align	4


	//----- nvinfo : EIATTR_REGCOUNT
	.align		4
        /*0000*/ 	.byte	0x04, 0x2f
        /*0002*/ 	.short	(.L_1 - .L_0)
	.align		4
.L_0:
        /*0004*/ 	.word	index@(triton_poi_fused_convolution_leaky_relu_25)
        /*0008*/ 	.word	0x00000014


	//----- nvinfo : EIATTR_MIN_STACK_SIZE
	.align		4
.L_1:
        /*000c*/ 	.byte	0x04, 0x12
        /*000e*/ 	.short	(.L_3 - .L_2)
	.align		4
.L_2:
        /*0010*/ 	.word	index@(triton_poi_fused_convolution_leaky_relu_25)
        /*0014*/ 	.word	0x00000000


	//----- nvinfo : EIATTR_FRAME_SIZE
	.align		4
.L_3:
        /*0018*/ 	.byte	0x04, 0x11
        /*001a*/ 	.short	(.L_5 - .L_4)
	.align		4
.L_4:
        /*001c*/ 	.word	index@(triton_poi_fused_convolution_leaky_relu_25)
        /*0020*/ 	.word	0x00000000


	//----- nvinfo : EIATTR_MIN_STACK_SIZE
	.align		4
.L_5:
        /*0024*/ 	.byte	0x04, 0x12
        /*0026*/ 	.short	(.L_7 - .L_6)
	.align		4
.L_6:
        /*0028*/ 	.word	index@(triton_poi_fused_convolution_leaky_relu_25)
        /*002c*/ 	.word	0x00000000
.L_7:


//--------------------- .nv.info.triton_poi_fused_convolution_leaky_relu_25 --------------------------
	.section	.nv.info.triton_poi_fused_convolution_leaky_relu_25,"",@"SHT_CUDA_INFO"
	.sectionflags	@""
	.align	4


	//----- nvinfo : EIATTR_CUDA_API_VERSION
	.align		4
        /*0000*/ 	.byte	0x04, 0x37
        /*0002*/ 	.short	(.L_9 - .L_8)
.L_8:
        /*0004*/ 	.word	0x0000007c


	//----- nvinfo : EIATTR_KPARAM_INFO
	.align		4
.L_9:
        /*0008*/ 	.byte	0x04, 0x17
        /*000a*/ 	.short	(.L_11 - .L_10)
.L_10:
        /*000c*/ 	.word	0x00000000
        /*0010*/ 	.short	0x0005
        /*0012*/ 	.short	0x0028
        /*0014*/ 	.byte	0x00, 0xf0, 0x11, 0x00


	//----- nvinfo : EIATTR_KPARAM_INFO
	.align		4
.L_11:
        /*0018*/ 	.byte	0x04, 0x17
        /*001a*/ 	.short	(.L_13 - .L_12)
.L_12:
        /*001c*/ 	.word	0x00000000
        /*0020*/ 	.short	0x0004
        /*0022*/ 	.short	0x0020
        /*0024*/ 	.byte	0x00, 0xf4, 0x21, 0x00


	//----- nvinfo : EIATTR_KPARAM_INFO
	.align		4
.L_13:
        /*0028*/ 	.byte	0x04, 0x17
        /*002a*/ 	.short	(.L_15 - .L_14)
.L_14:
        /*002c*/ 	.word	0x00000000
        /*0030*/ 	.short	0x0003
        /*0032*/ 	.short	0x0018
        /*0034*/ 	.byte	0x00, 0xf4, 0x21, 0x00


	//----- nvinfo : EIATTR_KPARAM_INFO
	.align		4
.L_15:
        /*0038*/ 	.byte	0x04, 0x17
        /*003a*/ 	.short	(.L_17 - .L_16)
.L_16:
        /*003c*/ 	.word	0x00000000
        /*0040*/ 	.short	0x0002
        /*0042*/ 	.short	0x0010
        /*0044*/ 	.byte	0x00, 0xf4, 0x21, 0x00


	//----- nvinfo : EIATTR_KPARAM_INFO
	.align		4
.L_17:
        /*0048*/ 	.byte	0x04, 0x17
        /*004a*/ 	.short	(.L_19 - .L_18)
.L_18:
        /*004c*/ 	.word	0x00000000
        /*0050*/ 	.short	0x0001
        /*0052*/ 	.short	0x0008
        /*0054*/ 	.byte	0x00, 0xf4, 0x21, 0x00


	//----- nvinfo : EIATTR_KPARAM_INFO
	.align		4
.L_19:
        /*0058*/ 	.byte	0x04, 0x17
        /*005a*/ 	.short	(.L_21 - .L_20)
.L_20:
        /*005c*/ 	.word	0x00000000
        /*0060*/ 	.short	0x0000
        /*0062*/ 	.short	0x0000
        /*0064*/ 	.byte	0x00, 0xf4, 0x21, 0x00


	//----- nvinfo : EIATTR_SPARSE_MMA_MASK
	.align		4
.L_21:
        /*0068*/ 	.byte	0x03, 0x50
        /*006a*/ 	.short	0x0000


	//----- nvinfo : EIATTR_MAXREG_COUNT
	.align		4
        /*006c*/ 	.byte	0x03, 0x1b
        /*006e*/ 	.short	0x00ff


	//----- nvinfo : EIATTR_EXIT_INSTR_OFFSETS
	.align		4
        /*0070*/ 	.byte	0x04, 0x1c
        /*0072*/ 	.short	(.L_23 - .L_22)


	//   ....[0]....
.L_22:
        /*0074*/ 	.word	0x00000350


	//----- nvinfo : EIATTR_REQNTID
	.align		4
.L_23:
        /*0078*/ 	.byte	0x04, 0x10
        /*007a*/ 	.short	(.L_25 - .L_24)
.L_24:
        /*007c*/ 	.word	0x00000080
        /*0080*/ 	.word	0x00000001
        /*0084*/ 	.word	0x00000001


	//----- nvinfo : EIATTR_CBANK_PARAM_SIZE
	.align		4
.L_25:
        /*0088*/ 	.byte	0x03, 0x19
        /*008a*/ 	.short	0x002c


	//----- nvinfo : EIATTR_PARAM_CBANK
	.align		4
        /*008c*/ 	.byte	0x04, 0x0a
        /*008e*/ 	.short	(.L_27 - .L_26)
	.align		4
.L_26:
        /*0090*/ 	.word	index@(.nv.constant0.triton_poi_fused_convolution_leaky_relu_25)
        /*0094*/ 	.short	0x0210
        /*0096*/ 	.short	0x002c


	//----- nvinfo : EIATTR_SW_WAR
	.align		4
.L_27:
        /*0098*/ 	.byte	0x04, 0x36
        /*009a*/ 	.short	(.L_29 - .L_28)
.L_28:
        /*009c*/ 	.word	0x00000008
.L_29:


//--------------------- .nv.callgraph             --------------------------
	.section	.nv.callgraph,"",@"SHT_CUDA_CALLGRAPH"
	.align	4
	.sectionentsize	8
	.align		4
        /*0000*/ 	.word	0x00000000
	.align		4
        /*0004*/ 	.word	0xffffffff
	.align		4
        /*0008*/ 	.word	0x00000000
	.align		4
        /*000c*/ 	.word	0xfffffffe
	.align		4
        /*0010*/ 	.word	0x00000000
	.align		4
        /*0014*/ 	.word	0xfffffffd
	.align		4
        /*0018*/ 	.word	0x00000000
	.align		4
        /*001c*/ 	.word	0xfffffffc


//--------------------- .text.triton_poi_fused_convolution_leaky_relu_25 --------------------------
	.section	.text.triton_poi_fused_convolution_leaky_relu_25,"ax",@progbits
	.align	128
        .global         triton_poi_fused_convolution_leaky_relu_25
        .type           triton_poi_fused_convolution_leaky_relu_25,@function
        .size           triton_poi_fused_convolution_leaky_relu_25,(.L_x_1 - triton_poi_fused_convolution_leaky_relu_25)
        .other          triton_poi_fused_convolution_leaky_relu_25,@"STO_CUDA_ENTRY STV_DEFAULT"
triton_poi_fused_convolution_leaky_relu_25:
.text.triton_poi_fused_convolution_leaky_relu_25:
[----:B------:R-:W-:Y:S01]  /*0000*/  LDC R1, c[0x0][0x28] ;  /* 0x00000a00ff017b82 */ /* 0x000fe20000000800 */
[----:B------:R-:W1:Y:S07]  /*0010*/  S2R R0, SR_TID.X ;  /* 0x0000000000007919 */ /* 0x000e6e0000002100 */
[----:B------:R-:W2:Y:S01]  /*0020*/  LDC.64 R8, c[0x0][0x220] ;  /* 0x00008800ff087b82 */ /* 0x000ea20000000a00 */
[----:B------:R-:W-:Y:S01]  /*0030*/  ULDC.64 UR4, c[0x0][0x208] ;  /* 0x0000820000047ab9 */ /* 0x000fe20000000a00 */
[----:B------:R-:W-:Y:S01]  /*0040*/  ULDC.64 UR6, c[0x0][0x228] ;  /* 0x00008a0000067ab9 */ /* 0x000fe20000000a00 */
[----:B------:R-:W3:Y:S01]  /*0050*/  S2R R3, SR_CTAID.X ;  /* 0x0000000000037919 */ /* 0x000ee20000002500 */
[----:B------:R-:W-:Y:S01]  /*0060*/  ULDC.64 UR8, c[0x0][0x230] ;  /* 0x00008c0000087ab9 */ /* 0x000fe20000000a00 */
[----:B-1----:R-:W-:Y:S01]  /*0070*/  IMAD.SHL.U32 R0, R0, 0x2, RZ ;  /* 0x0000000200007824 */ /* 0x002fe200078e00ff */
[----:B---3--:R-:W-:-:S04]  /*0080*/  SHF.R.S32.HI R5, RZ, 0x17, R3 ;  /* 0x00000017ff057819 */ /* 0x008fc80000011403 */
[----:B------:R-:W-:Y:S02]  /*0090*/  LOP3.LUT R0, R0, 0xfe, RZ, 0xc0, !PT ;  /* 0x000000fe00007812 */ /* 0x000fe400078ec0ff */
[----:B------:R-:W-:-:S03]  /*00a0*/  SGXT R5, R5, 0x1 ;  /* 0x000000010505781a */ /* 0x000fc60000000200 */
[----:B------:R-:W-:Y:S02]  /*00b0*/  IMAD R0, R3, 0x100, R0 ;  /* 0x0000010003007824 */ /* 0x000fe400078e0200 */
[----:B------:R-:W1:Y:S03]  /*00c0*/  LDC.64 R2, c[0x0][0x218] ;  /* 0x00008600ff027b82 */ /* 0x000e660000000a00 */
[----:B------:R-:W-:-:S04]  /*00d0*/  LEA.HI R5, R5, R0, RZ, 0x3 ;  /* 0x0000000005057211 */ /* 0x000fc800078f18ff */
[--C-:B------:R-:W-:Y:S02]  /*00e0*/  SHF.R.S32.HI R6, RZ, 0x3, R5.reuse ;  /* 0x00000003ff067819 */ /* 0x100fe40000011405 */
[----:B------:R-:W-:-:S04]  /*00f0*/  SHF.R.S32.HI R5, RZ, 0x1f, R5 ;  /* 0x0000001fff057819 */ /* 0x000fc80000011405 */
[----:B------:R-:W-:Y:S02]  /*0100*/  LEA.HI R7, R5, R6, RZ, 0x7 ;  /* 0x0000000605077211 */ /* 0x000fe400078f38ff */
[----:B------:R-:W3:Y:S02]  /*0110*/  LDC.64 R4, c[0x0][0x210] ;  /* 0x00008400ff047b82 */ /* 0x000ee40000000a00 */
[----:B------:R-:W-:-:S05]  /*0120*/  LOP3.LUT R7, R7, 0xffffff80, RZ, 0xc0, !PT ;  /* 0xffffff8007077812 */ /* 0x000fca00078ec0ff */
[----:B------:R-:W-:Y:S02]  /*0130*/  IMAD.IADD R7, R6, 0x1, -R7 ;  /* 0x0000000106077824 */ /* 0x000fe400078e0a07 */
[----:B-1----:R-:W-:-:S04]  /*0140*/  IMAD.WIDE R2, R0, 0x4, R2 ;  /* 0x0000000400027825 */ /* 0x002fc800078e0202 */
[----:B--2---:R-:W-:Y:S01]  /*0150*/  IMAD.WIDE R8, R7, 0x4, R8 ;  /* 0x0000000407087825 */ /* 0x004fe200078e0208 */
[----:B------:R-:W2:Y:S05]  /*0160*/  LDG.E.64 R12, desc[UR4][R2.64] ;  /* 0x00000004020c7981 */ /* 0x000eaa000c1e1b00 */
[----:B------:R1:W2:Y:S01]  /*0170*/  LDG.E.EL R9, desc[UR4][R8.64] ;  /* 0x0000000408097981 */ /* 0x0002a2000c2e1900 */
[----:B---3--:R-:W-:-:S05]  /*0180*/  IMAD.WIDE R4, R0, 0x4, R4 ;  /* 0x0000000400047825 */ /* 0x008fca00078e0204 */
[----:B------:R-:W3:Y:S01]  /*0190*/  LDG.E.64 R6, desc[UR4][R4.64] ;  /* 0x0000000404067981 */ /* 0x000ee2000c1e1b00 */
[----:B------:R-:W-:Y:S02]  /*01a0*/  SHF.R.S32.HI R14, RZ, 0x1f, R0 ;  /* 0x0000001fff0e7819 */ /* 0x000fe40000011400 */
[----:B-1----:R-:W-:Y:S02]  /*01b0*/  IADD3 R8, P4, R0, UR6, RZ ;  /* 0x0000000600087c10 */ /* 0x002fe4000ff9e0ff */
[C---:B--2---:R-:W-:Y:S01]  /*01c0*/  FSETP.GT.AND P1, PT, R9.reuse, -R12, PT ;  /* 0x8000000c0900720b */ /* 0x044fe20003f24000 */
[C---:B------:R-:W-:Y:S01]  /*01d0*/  FADD R12, R9.reuse, R12 ;  /* 0x0000000c090c7221 */ /* 0x040fe20000000000 */
[C---:B------:R-:W-:Y:S01]  /*01e0*/  FSETP.GT.AND P0, PT, R9.reuse, -R13, PT ;  /* 0x8000000d0900720b */ /* 0x040fe20003f04000 */
[----:B------:R-:W-:Y:S01]  /*01f0*/  FADD R13, R9, R13 ;  /* 0x0000000d090d7221 */ /* 0x000fe20000000000 */
[----:B------:R-:W-:Y:S02]  /*0200*/  SEL R10, RZ, 0x1, !P1 ;  /* 0x00000001ff0a7807 */ /* 0x000fe40004800000 */
[----:B------:R-:W-:-:S02]  /*0210*/  SEL R11, RZ, 0x100, !P0 ;  /* 0x00000100ff0b7807 */ /* 0x000fc40004000000 */
[----:B---3--:R-:W-:-:S03]  /*0220*/  FSETP.GT.AND P2, PT, R9, -R7, PT ;  /* 0x800000070900720b */ /* 0x008fc60003f44000 */
[----:B------:R-:W-:Y:S01]  /*0230*/  IMAD.IADD R17, R10, 0x1, R11 ;  /* 0x000000010a117824 */ /* 0x000fe200078e020b */
[----:B------:R-:W-:Y:S01]  /*0240*/  FSETP.GT.AND P3, PT, R9, -R6, PT ;  /* 0x800000060900720b */ /* 0x000fe20003f64000 */
[--C-:B------:R-:W-:Y:S01]  /*0250*/  FADD R7, R7, R9.reuse ;  /* 0x0000000907077221 */ /* 0x100fe20000000000 */
[----:B------:R-:W-:Y:S01]  /*0260*/  IADD3 R10, P5, R0, UR8, RZ ;  /* 0x00000008000a7c10 */ /* 0x000fe2000ffbe0ff */
[----:B------:R-:W-:Y:S01]  /*0270*/  FADD R6, R6, R9 ;  /* 0x0000000906067221 */ /* 0x000fe20000000000 */
[----:B------:R-:W-:Y:S01]  /*0280*/  SEL R11, RZ, 0x100, !P2 ;  /* 0x00000100ff0b7807 */ /* 0x000fe20005000000 */
[----:B------:R-:W-:Y:S01]  /*0290*/  @!P1 FMUL R12, R12, 0.10000000149011611938 ;  /* 0x3dcccccd0c0c9820 */ /* 0x000fe20000400000 */
[----:B------:R-:W-:Y:S01]  /*02a0*/  SEL R0, RZ, 0x1, !P3 ;  /* 0x00000001ff007807 */ /* 0x000fe20005800000 */
[----:B------:R-:W-:Y:S01]  /*02b0*/  @!P0 FMUL R13, R13, 0.10000000149011611938 ;  /* 0x3dcccccd0d0d8820 */ /* 0x000fe20000400000 */
[----:B------:R-:W-:-:S03]  /*02c0*/  IADD3.X R9, R14, UR7, RZ, P4, !PT ;  /* 0x000000070e097c10 */ /* 0x000fc6000a7fe4ff */
[----:B------:R-:W-:Y:S02]  /*02d0*/  IMAD.IADD R15, R0, 0x1, R11 ;  /* 0x00000001000f7824 */ /* 0x000fe400078e020b */
[----:B------:R-:W-:Y:S01]  /*02e0*/  @!P2 FMUL R7, R7, 0.10000000149011611938 ;  /* 0x3dcccccd0707a820 */ /* 0x000fe20000400000 */
[----:B------:R-:W-:Y:S01]  /*02f0*/  @!P3 FMUL R6, R6, 0.10000000149011611938 ;  /* 0x3dcccccd0606b820 */ /* 0x000fe20000400000 */
[----:B------:R-:W-:Y:S01]  /*0300*/  IADD3.X R11, R14, UR9, RZ, P5, !PT ;  /* 0x000000090e0b7c10 */ /* 0x000fe2000affe4ff */
[----:B------:R-:W-:Y:S04]  /*0310*/  STG.E.U16 desc[UR4][R8.64], R15 ;  /* 0x0000000f08007986 */ /* 0x000fe8000c101504 */
[----:B------:R-:W-:Y:S04]  /*0320*/  STG.E.64 desc[UR4][R4.64], R6 ;  /* 0x0000000604007986 */ /* 0x000fe8000c101b04 */
[----:B------:R-:W-:Y:S04]  /*0330*/  STG.E.U16 desc[UR4][R10.64], R17 ;  /* 0x000000110a007986 */ /* 0x000fe8000c101504 */
[----:B------:R-:W-:Y:S01]  /*0340*/  STG.E.64 desc[UR4][R2.64], R12 ;  /* 0x0000000c02007986 */ /* 0x000fe2000c101b04 */
[----:B------:R-:W-:Y:S05]  /*0350*/  EXIT ;  /* 0x000000000000794d */ /* 0x000fea0003800000 */
.L_x_0:
[----:B------:R-:W-:-:S00]  /*0360*/  BRA `(.L_x_0) ;  /* 0xfffffffc00fc7947 */ /* 0x000fc0000383ffff */
[----:B------:R-:W-:-:S00]  /*0370*/  NOP ;  /* 0x0000000000007918 */ /* 0x000fc00000000000 */
        /* <DEDUP_REMOVED lines=8> */
.L_x_1:


//--------------------- .nv.constant0.triton_poi_fused_convolution_leaky_relu_25 --------------------------
	.section	.nv.constant0.triton_poi_fused_convolution_leaky_relu_25,"a",@progbits
	.sectionflags	@""
	.align	4
.nv.constant0.triton_poi_fused_convolution_leaky_relu_25:
	.zero		572
